	.headerflags	@"EF_CUDA_TEXMODE_UNIFIED EF_CUDA_64BIT_ADDRESS EF_CUDA_ACCELERATORS EF_CUDA_SM90 EF_CUDA_VIRTUAL_SM(EF_CUDA_SM90)"
	.elftype	@"ET_EXEC"


//--------------------- .nv.info                  --------------------------
	.section	.nv.info,"",@"SHT_CUDA_INFO"
	.align	4


	//----- nvinfo : EIATTR_REGCOUNT
	.align		4
        /*0000*/ 	.byte	0x04, 0x2f
        /*0002*/ 	.short	(.L_2 - .L_1)
	.align		4
.L_1:
        /*0004*/ 	.word	index@(triton_per_fused__native_batch_norm_legit_add_6)
        /*0008*/ 	.word	0x00000035


	//----- nvinfo : EIATTR_MIN_STACK_SIZE
	.align		4
.L_2:
        /*000c*/ 	.byte	0x04, 0x12
        /*000e*/ 	.short	(.L_4 - .L_3)
	.align		4
.L_3:
        /*0010*/ 	.word	index@(triton_per_fused__native_batch_norm_legit_add_6)
        /*0014*/ 	.word	0x00000000


	//----- nvinfo : EIATTR_FRAME_SIZE
	.align		4
.L_4:
        /*0018*/ 	.byte	0x04, 0x11
        /*001a*/ 	.short	(.L_6 - .L_5)
	.align		4
.L_5:
        /*001c*/ 	.word	index@(triton_per_fused__native_batch_norm_legit_add_6)
        /*0020*/ 	.word	0x00000000


	//----- nvinfo : EIATTR_MIN_STACK_SIZE
	.align		4
.L_6:
        /*0024*/ 	.byte	0x04, 0x12
        /*0026*/ 	.short	(.L_8 - .L_7)
	.align		4
.L_7:
        /*0028*/ 	.word	index@(triton_per_fused__native_batch_norm_legit_add_6)
        /*002c*/ 	.word	0x00000000
.L_8:


//--------------------- .nv.info.triton_per_fused__native_batch_norm_legit_add_6 --------------------------
	.section	.nv.info.triton_per_fused__native_batch_norm_legit_add_6,"",@"SHT_CUDA_INFO"
	.sectionflags	@""
	.align	4


	//----- nvinfo : EIATTR_CUDA_API_VERSION
	.align		4
        /*0000*/ 	.byte	0x04, 0x37
        /*0002*/ 	.short	(.L_10 - .L_9)
.L_9:
        /*0004*/ 	.word	0x0000007c


	//----- nvinfo : EIATTR_KPARAM_INFO
	.align		4
.L_10:
        /*0008*/ 	.byte	0x04, 0x17
        /*000a*/ 	.short	(.L_12 - .L_11)
.L_11:
        /*000c*/ 	.word	0x00000000
        /*0010*/ 	.short	0x0006
        /*0012*/ 	.short	0x002c
        /*0014*/ 	.byte	0x00, 0xf0, 0x11, 0x00


	//----- nvinfo : EIATTR_KPARAM_INFO
	.align		4
.L_12:
        /*0018*/ 	.byte	0x04, 0x17
        /*001a*/ 	.short	(.L_14 - .L_13)
.L_13:
        /*001c*/ 	.word	0x00000000
        /*0020*/ 	.short	0x0005
        /*0022*/ 	.short	0x0028
        /*0024*/ 	.byte	0x00, 0xf0, 0x11, 0x00


	//----- nvinfo : EIATTR_KPARAM_INFO
	.align		4
.L_14:
        /*0028*/ 	.byte	0x04, 0x17
        /*002a*/ 	.short	(.L_16 - .L_15)
.L_15:
        /*002c*/ 	.word	0x00000000
        /*0030*/ 	.short	0x0004
        /*0032*/ 	.short	0x0020
        /*0034*/ 	.byte	0x00, 0xf4, 0x21, 0x00


	//----- nvinfo : EIATTR_KPARAM_INFO
	.align		4
.L_16:
        /*0038*/ 	.byte	0x04, 0x17
        /*003a*/ 	.short	(.L_18 - .L_17)
.L_17:
        /*003c*/ 	.word	0x00000000
        /*0040*/ 	.short	0x0003
        /*0042*/ 	.short	0x0018
        /*0044*/ 	.byte	0x00, 0xf4, 0x21, 0x00


	//----- nvinfo : EIATTR_KPARAM_INFO
	.align		4
.L_18:
        /*0048*/ 	.byte	0x04, 0x17
        /*004a*/ 	.short	(.L_20 - .L_19)
.L_19:
        /*004c*/ 	.word	0x00000000
        /*0050*/ 	.short	0x0002
        /*0052*/ 	.short	0x0010
        /*0054*/ 	.byte	0x00, 0xf4, 0x21, 0x00


	//----- nvinfo : EIATTR_KPARAM_INFO
	.align		4
.L_20:
        /*0058*/ 	.byte	0x04, 0x17
        /*005a*/ 	.short	(.L_22 - .L_21)
.L_21:
        /*005c*/ 	.word	0x00000000
        /*0060*/ 	.short	0x0001
        /*0062*/ 	.short	0x0008
        /*0064*/ 	.byte	0x00, 0xf4, 0x21, 0x00


	//----- nvinfo : EIATTR_KPARAM_INFO
	.align		4
.L_22:
        /*0068*/ 	.byte	0x04, 0x17
        /*006a*/ 	.short	(.L_24 - .L_23)
.L_23:
        /*006c*/ 	.word	0x00000000
        /*0070*/ 	.short	0x0000
        /*0072*/ 	.short	0x0000
        /*0074*/ 	.byte	0x00, 0xf4, 0x21, 0x00


	//----- nvinfo : EIATTR_SPARSE_MMA_MASK
	.align		4
.L_24:
        /*0078*/ 	.byte	0x03, 0x50
        /*007a*/ 	.short	0x0000


	//----- nvinfo : EIATTR_MAXREG_COUNT
	.align		4
        /*007c*/ 	.byte	0x03, 0x1b
        /*007e*/ 	.short	0x00ff


	//----- nvinfo : EIATTR_COOP_GROUP_MASK_REGIDS
	.align		4
        /*0080*/ 	.byte	0x04, 0x29
        /*0082*/ 	.short	(.L_26 - .L_25)


	//   ....[0]....
.L_25:
        /*0084*/ 	.word	0xffffffff


	//   ....[1]....
        /*0088*/ 	.word	0xffffffff


	//   ....[2]....
        /*008c*/ 	.word	0xffffffff


	//   ....[3]....
        /*0090*/ 	.word	0xffffffff


	//   ....[4]....
        /*0094*/ 	.word	0xffffffff


	//   ....[5]....
        /*0098*/ 	.word	0xffffffff


	//   ....[6]....
        /*009c*/ 	.word	0xffffffff


	//   ....[7]....
        /*00a0*/ 	.word	0xffffffff


	//   ....[8]....
        /*00a4*/ 	.word	0xffffffff


	//   ....[9]....
        /*00a8*/ 	.word	0xffffffff


	//   ....[10]....
        /*00ac*/ 	.word	0xffffffff


	//   ....[11]....
        /*00b0*/ 	.word	0xffffffff


	//   ....[12]....
        /*00b4*/ 	.word	0xffffffff


	//   ....[13]....
        /*00b8*/ 	.word	0xffffffff


	//   ....[14]....
        /*00bc*/ 	.word	0xffffffff


	//   ....[15]....
        /*00c0*/ 	.word	0xffffffff


	//   ....[16]....
        /*00c4*/ 	.word	0xffffffff


	//   ....[17]....
        /*00c8*/ 	.word	0xffffffff


	//   ....[18]....
        /*00cc*/ 	.word	0xffffffff


	//   ....[19]....
        /*00d0*/ 	.word	0xffffffff


	//   ....[20]....
        /*00d4*/ 	.word	0xffffffff


	//   ....[21]....
        /*00d8*/ 	.word	0xffffffff


	//   ....[22]....
        /*00dc*/ 	.word	0xffffffff


	//   ....[23]....
        /*00e0*/ 	.word	0xffffffff


	//----- nvinfo : EIATTR_COOP_GROUP_INSTR_OFFSETS
	.align		4
.L_26:
        /*00e4*/ 	.byte	0x04, 0x28
        /*00e6*/ 	.short	(.L_28 - .L_27)


	//   ....[0]....
.L_27:
        /*00e8*/ 	.word	0x000008d0


	//   ....[1]....
        /*00ec*/ 	.word	0x000008f0


	//   ....[2]....
        /*00f0*/ 	.word	0x00000900


	//   ....[3]....
        /*00f4*/ 	.word	0x00000920


	//   ....[4]....
        /*00f8*/ 	.word	0x00000940


	//   ....[5]....
        /*00fc*/ 	.word	0x00000970


	//   ....[6]....
        /*0100*/ 	.word	0x000009a0


	//   ....[7]....
        /*0104*/ 	.word	0x000009c0


	//   ....[8]....
        /*0108*/ 	.word	0x000009e0


	//   ....[9]....
        /*010c*/ 	.word	0x00000a20


	//   ....[10]....
        /*0110*/ 	.word	0x00000a30


	//   ....[11]....
        /*0114*/ 	.word	0x00000a50


	//   ....[12]....
        /*0118*/ 	.word	0x00000d60


	//   ....[13]....
        /*011c*/ 	.word	0x00000d70


	//   ....[14]....
        /*0120*/ 	.word	0x00000d80


	//   ....[15]....
        /*0124*/ 	.word	0x00000d90


	//   ....[16]....
        /*0128*/ 	.word	0x00000de0


	//   ....[17]....
        /*012c*/ 	.word	0x00000df0


	//   ....[18]....
        /*0130*/ 	.word	0x00000e00


	//   ....[19]....
        /*0134*/ 	.word	0x00000e10


	//   ....[20]....
        /*0138*/ 	.word	0x00000e60


	//   ....[21]....
        /*013c*/ 	.word	0x00000e70


	//   ....[22]....
        /*0140*/ 	.word	0x00000e80


	//   ....[23]....
        /*0144*/ 	.word	0x00000e90


	//----- nvinfo : EIATTR_EXIT_INSTR_OFFSETS
	.align		4
.L_28:
        /*0148*/ 	.byte	0x04, 0x1c
        /*014a*/ 	.short	(.L_30 - .L_29)


	//   ....[0]....
.L_29:
        /*014c*/ 	.word	0x00001470


	//   ....[1]....
        /*0150*/ 	.word	0x000014a0


	//----- nvinfo : EIATTR_REQNTID
	.align		4
.L_30:
        /*0154*/ 	.byte	0x04, 0x10
        /*0156*/ 	.short	(.L_32 - .L_31)
.L_31:
        /*0158*/ 	.word	0x00000100
        /*015c*/ 	.word	0x00000001
        /*0160*/ 	.word	0x00000001


	//----- nvinfo : EIATTR_CBANK_PARAM_SIZE
	.align		4
.L_32:
        /*0164*/ 	.byte	0x03, 0x19
        /*0166*/ 	.short	0x0030


	//----- nvinfo : EIATTR_PARAM_CBANK
	.align		4
        /*0168*/ 	.byte	0x04, 0x0a
        /*016a*/ 	.short	(.L_34 - .L_33)
	.align		4
.L_33:
        /*016c*/ 	.word	index@(.nv.constant0.triton_per_fused__native_batch_norm_legit_add_6)
        /*0170*/ 	.short	0x0210
        /*0172*/ 	.short	0x0030


	//----- nvinfo : EIATTR_SW_WAR
	.align		4
.L_34:
        /*0174*/ 	.byte	0x04, 0x36
        /*0176*/ 	.short	(.L_36 - .L_35)
.L_35:
        /*0178*/ 	.word	0x00000008
.L_36:


//--------------------- .nv.callgraph             --------------------------
	.section	.nv.callgraph,"",@"SHT_CUDA_CALLGRAPH"
	.align	4
	.sectionentsize	8
	.align		4
        /*0000*/ 	.word	0x00000000
	.align		4
        /*0004*/ 	.word	0xffffffff
	.align		4
        /*0008*/ 	.word	0x00000000
	.align		4
        /*000c*/ 	.word	0xfffffffe
	.align		4
        /*0010*/ 	.word	0x00000000
	.align		4
        /*0014*/ 	.word	0xfffffffd
	.align		4
        /*0018*/ 	.word	0x00000000
	.align		4
        /*001c*/ 	.word	0xfffffffc


//--------------------- .nv.constant4             --------------------------
	.section	.nv.constant4,"a",@progbits
	.align	8
	.align		8
.nv.constant4:
        /*0000*/ 	.dword	_$_str


//--------------------- .text.triton_per_fused__native_batch_norm_legit_add_6 --------------------------
	.section	.text.triton_per_fused__native_batch_norm_legit_add_6,"ax",@progbits
	.sectionflags	@"SHF_BARRIERS=1"
	.align	128
        .global         triton_per_fused__native_batch_norm_legit_add_6
        .type           triton_per_fused__native_batch_norm_legit_add_6,@function
        .size           triton_per_fused__native_batch_norm_legit_add_6,(.L_x_1 - triton_per_fused__native_batch_norm_legit_add_6)
        .other          triton_per_fused__native_batch_norm_legit_add_6,@"STO_CUDA_ENTRY STV_DEFAULT"
triton_per_fused__native_batch_norm_legit_add_6:
.text.triton_per_fused__native_batch_norm_legit_add_6:
[----:B------:R-:W0:Y:S01]  /*0000*/  LDC R1, c[0x0][0x28] ;  /* 0x00000a00ff017b82 */ /* 0x000e220000000800 */
[----:B------:R-:W1:Y:S07]  /*0010*/  S2R R2, SR_TID.X ;  /* 0x0000000000027919 */ /* 0x000e6e0000002100 */
[----:B------:R-:W2:Y:S01]  /*0020*/  LDC.64 R8, c[0x0][0x218] ;  /* 0x00008600ff087b82 */ /* 0x000ea20000000a00 */
[----:B------:R-:W-:Y:S02]  /*0030*/  CS2R R16, SRZ ;  /* 0x0000000000107805 */ /* 0x000fe4000001ff00 */
[----:B------:R-:W-:Y:S01]  /*0040*/  CS2R R18, SRZ ;  /* 0x0000000000127805 */ /* 0x000fe2000001ff00 */
[----:B------:R-:W3:Y:S01]  /*0050*/  S2R R5, SR_CTAID.X ;  /* 0x0000000000057919 */ /* 0x000ee20000002500 */
[----:B------:R-:W-:-:S03]  /*0060*/  ULDC.64 UR6, c[0x0][0x208] ;  /* 0x0000820000067ab9 */ /* 0x000fc60000000a00 */
[----:B------:R-:W4:Y:S01]  /*0070*/  LDC.64 R36, c[0x0][0x210] ;  /* 0x00008400ff247b82 */ /* 0x000f220000000a00 */
[C---:B-1----:R-:W-:Y:S01]  /*0080*/  LOP3.LUT R3, R2.reuse, 0x40, RZ, 0xc0, !PT ;  /* 0x0000004002037812 */ /* 0x042fe200078ec0ff */
[----:B------:R-:W-:Y:S01]  /*0090*/  IMAD.SHL.U32 R30, R2, 0x4, RZ ;  /* 0x00000004021e7824 */ /* 0x000fe200078e00ff */
[----:B------:R-:W-:Y:S02]  /*00a0*/  SHF.R.U32.HI R32, RZ, 0x2, R2 ;  /* 0x00000002ff207819 */ /* 0x000fe40000011602 */
[----:B------:R-:W-:Y:S01]  /*00b0*/  LOP3.LUT R3, R3, 0x80, R2, 0xf8, !PT ;  /* 0x0000008003037812 */ /* 0x000fe200078ef802 */
[----:B---3--:R-:W-:Y:S01]  /*00c0*/  IMAD.SHL.U32 R5, R5, 0x80, RZ ;  /* 0x0000008005057824 */ /* 0x008fe200078e00ff */
[----:B------:R-:W-:Y:S02]  /*00d0*/  SGXT.U32 R32, R32, 0x3 ;  /* 0x000000032020781a */ /* 0x000fe40000000000 */
[----:B------:R-:W-:Y:S02]  /*00e0*/  LOP3.LUT R3, R3, 0x20, R2, 0xf8, !PT ;  /* 0x0000002003037812 */ /* 0x000fe400078ef802 */
[----:B------:R-:W-:-:S02]  /*00f0*/  LOP3.LUT R0, R30, 0xc, RZ, 0xc0, !PT ;  /* 0x0000000c1e007812 */ /* 0x000fc400078ec0ff */
[----:B------:R-:W-:Y:S02]  /*0100*/  SHF.R.U32.HI R3, RZ, 0x2, R3 ;  /* 0x00000002ff037819 */ /* 0x000fe40000011603 */
[----:B------:R-:W-:Y:S02]  /*0110*/  CS2R R20, SRZ ;  /* 0x0000000000147805 */ /* 0x000fe4000001ff00 */
[----:B------:R-:W-:Y:S02]  /*0120*/  CS2R R22, SRZ ;  /* 0x0000000000167805 */ /* 0x000fe4000001ff00 */
[----:B------:R-:W-:Y:S02]  /*0130*/  LOP3.LUT R12, R5, 0x7c, R30, 0xf8, !PT ;  /* 0x0000007c050c7812 */ /* 0x000fe400078ef81e */
[----:B------:R-:W-:-:S04]  /*0140*/  LOP3.LUT R32, R3, R32, RZ, 0xfc, !PT ;  /* 0x0000002003207212 */ /* 0x000fc800078efcff */
[----:B------:R-:W-:Y:S02]  /*0150*/  LOP3.LUT R3, R5, R32, RZ, 0xfc, !PT ;  /* 0x0000002005037212 */ /* 0x000fe400078efcff */
[----:B------:R-:W-:Y:S02]  /*0160*/  LOP3.LUT R13, R5, 0x40, R32, 0xfe, !PT ;  /* 0x00000040050d7812 */ /* 0x000fe400078efe20 */
[C---:B------:R-:W-:Y:S01]  /*0170*/  ISETP.GE.AND P3, PT, R3.reuse, 0x400, PT ;  /* 0x000004000300780c */ /* 0x040fe20003f66270 */
[--C-:B------:R-:W-:Y:S01]  /*0180*/  IMAD R3, R3, 0x10, R0.reuse ;  /* 0x0000001003037824 */ /* 0x100fe200078e0200 */
[C---:B------:R-:W-:Y:S01]  /*0190*/  ISETP.GE.AND P2, PT, R13.reuse, 0x400, PT ;  /* 0x000004000d00780c */ /* 0x040fe20003f46270 */
[----:B------:R-:W-:Y:S02]  /*01a0*/  IMAD R0, R13, 0x10, R0 ;  /* 0x000000100d007824 */ /* 0x000fe400078e0200 */
[----:B--2---:R-:W-:-:S04]  /*01b0*/  IMAD.WIDE R10, R3, 0x4, R8 ;  /* 0x00000004030a7825 */ /* 0x004fc800078e0208 */
[----:B------:R-:W-:Y:S01]  /*01c0*/  IMAD.WIDE R8, R0, 0x4, R8 ;  /* 0x0000000400087825 */ /* 0x000fe200078e0208 */
[----:B------:R-:W-:-:S03]  /*01d0*/  SHF.R.S32.HI R15, RZ, 0x1f, R12 ;  /* 0x0000001fff0f7819 */ /* 0x000fc6000001140c */
[----:B------:R1:W2:Y:S01]  /*01e0*/  @!P3 LDG.E.128 R16, desc[UR6][R10.64] ;  /* 0x000000060a10b981 */ /* 0x0002a2000c1e1d00 */
[----:B------:R-:W-:Y:S02]  /*01f0*/  LEA.HI R15, R15, R12, RZ, 0x8 ;  /* 0x0000000c0f0f7211 */ /* 0x000fe400078f40ff */
[----:B------:R-:W-:Y:S01]  /*0200*/  LOP3.LUT R13, R2, 0x20, RZ, 0xc0, !PT ;  /* 0x00000020020d7812 */ /* 0x000fe200078ec0ff */
[----:B------:R3:W5:Y:S02]  /*0210*/  @!P2 LDG.E.128 R20, desc[UR6][R8.64] ;  /* 0x000000060814a981 */ /* 0x000764000c1e1d00 */
[C---:B------:R-:W-:Y:S01]  /*0220*/  IMAD.SHL.U32 R14, R15.reuse, 0x10, RZ ;  /* 0x000000100f0e7824 */ /* 0x040fe200078e00ff */
[----:B------:R-:W-:Y:S02]  /*0230*/  LOP3.LUT R13, R13, 0x80, R2, 0xf8, !PT ;  /* 0x000000800d0d7812 */ /* 0x000fe400078ef802 */
[----:B------:R-:W-:Y:S02]  /*0240*/  LOP3.LUT R15, R15, 0xffffff00, RZ, 0xc0, !PT ;  /* 0xffffff000f0f7812 */ /* 0x000fe400078ec0ff */
[----:B------:R-:W-:-:S02]  /*0250*/  LOP3.LUT R14, R14, 0xfffff000, RZ, 0xc0, !PT ;  /* 0xfffff0000e0e7812 */ /* 0x000fc400078ec0ff */
[----:B------:R-:W-:Y:S02]  /*0260*/  LOP3.LUT R13, R13, 0x40, R2, 0xf8, !PT ;  /* 0x000000400d0d7812 */ /* 0x000fe400078ef802 */
[----:B------:R-:W-:Y:S02]  /*0270*/  IADD3 R14, R14, R12, -R15 ;  /* 0x0000000c0e0e7210 */ /* 0x000fe40007ffe80f */
[----:B------:R-:W-:Y:S02]  /*0280*/  SHF.R.U32.HI R13, RZ, 0x5, R13 ;  /* 0x00000005ff0d7819 */ /* 0x000fe4000001160d */
[----:B------:R-:W-:-:S03]  /*0290*/  ISETP.GE.AND P1, PT, R12, 0x400, PT ;  /* 0x000004000c00780c */ /* 0x000fc60003f26270 */
[----:B------:R-:W-:-:S04]  /*02a0*/  IMAD R13, R13, 0x100, R14 ;  /* 0x000001000d0d7824 */ /* 0x000fc800078e020e */
[C---:B-1----:R-:W-:Y:S02]  /*02b0*/  VIADD R11, R13.reuse, 0x800 ;  /* 0x000008000d0b7836 */ /* 0x042fe40000000000 */
[--C-:B----4-:R-:W-:Y:S01]  /*02c0*/  IMAD.WIDE R34, R13, 0x4, R36.reuse ;  /* 0x000000040d227825 */ /* 0x110fe200078e0224 */
[----:B------:R-:W-:Y:S02]  /*02d0*/  CS2R R12, SRZ ;  /* 0x00000000000c7805 */ /* 0x000fe4000001ff00 */
[----:B------:R-:W-:Y:S02]  /*02e0*/  CS2R R14, SRZ ;  /* 0x00000000000e7805 */ /* 0x000fe4000001ff00 */
[----:B---3--:R-:W-:Y:S01]  /*02f0*/  CS2R R8, SRZ ;  /* 0x0000000000087805 */ /* 0x008fe2000001ff00 */
[----:B------:R-:W-:Y:S01]  /*0300*/  IMAD.WIDE R36, R11, 0x4, R36 ;  /* 0x000000040b247825 */ /* 0x000fe200078e0224 */
[----:B------:R-:W-:Y:S02]  /*0310*/  CS2R R10, SRZ ;  /* 0x00000000000a7805 */ /* 0x000fe4000001ff00 */
[----:B------:R-:W3:Y:S04]  /*0320*/  @!P1 LDG.E.128 R12, desc[UR6][R34.64] ;  /* 0x00000006220c9981 */ /* 0x000ee8000c1e1d00 */
[----:B------:R-:W4:Y:S01]  /*0330*/  @!P1 LDG.E.128 R8, desc[UR6][R36.64] ;  /* 0x0000000624089981 */ /* 0x000f22000c1e1d00 */
[----:B------:R-:W1:Y:S01]  /*0340*/  S2UR UR5, SR_CgaCtaId ;  /* 0x00000000000579c3 */ /* 0x000e620000008800 */
[----:B------:R-:W-:Y:S01]  /*0350*/  IMAD.SHL.U32 R29, R2, 0x200, RZ ;  /* 0x00000200021d7824 */ /* 0x000fe200078e00ff */
[----:B------:R-:W-:-:S04]  /*0360*/  UMOV UR4, 0x400 ;  /* 0x0000040000047882 */ /* 0x000fc80000000000 */
[----:B------:R-:W-:-:S04]  /*0370*/  LOP3.LUT R29, R29, 0x600, RZ, 0xc0, !PT ;  /* 0x000006001d1d7812 */ /* 0x000fc800078ec0ff */
[C---:B------:R-:W-:Y:S02]  /*0380*/  LOP3.LUT R31, R29.reuse, 0x80, RZ, 0xfc, !PT ;  /* 0x000000801d1f7812 */ /* 0x040fe400078efcff */
[C---:B------:R-:W-:Y:S02]  /*0390*/  LOP3.LUT R33, R29.reuse, 0x100, RZ, 0xfc, !PT ;  /* 0x000001001d217812 */ /* 0x040fe400078efcff */
[----:B------:R-:W-:Y:S02]  /*03a0*/  LOP3.LUT R38, R29, 0x180, RZ, 0xfc, !PT ;  /* 0x000001801d267812 */ /* 0x000fe400078efcff */
[----:B------:R-:W-:Y:S01]  /*03b0*/  LOP3.LUT R32, R32, R29, RZ, 0xfc, !PT ;  /* 0x0000001d20207212 */ /* 0x000fe200078efcff */
[----:B-1----:R-:W-:-:S06]  /*03c0*/  UPRMT UR4, UR5, 0x654, UR4 ;  /* 0x0000065405047896 */ /* 0x002fcc0008000004 */
[----:B------:R-:W-:Y:S02]  /*03d0*/  LEA.HI R29, R29, UR4, RZ, 0x1b ;  /* 0x000000041d1d7c11 */ /* 0x000fe4000f8fd8ff */
[----:B------:R-:W-:Y:S02]  /*03e0*/  LEA.HI R31, R31, UR4, RZ, 0x1b ;  /* 0x000000041f1f7c11 */ /* 0x000fe4000f8fd8ff */
[----:B------:R-:W-:Y:S02]  /*03f0*/  LEA.HI R33, R33, UR4, RZ, 0x1b ;  /* 0x0000000421217c11 */ /* 0x000fe4000f8fd8ff */
[----:B------:R-:W-:Y:S01]  /*0400*/  LEA.HI R39, R38, UR4, RZ, 0x1b ;  /* 0x0000000426277c11 */ /* 0x000fe2000f8fd8ff */
[C---:B------:R-:W-:Y:S02]  /*0410*/  IMAD R29, R32.reuse, 0x4, R29 ;  /* 0x00000004201d7824 */ /* 0x040fe400078e021d */
[C---:B------:R-:W-:Y:S02]  /*0420*/  IMAD R31, R32.reuse, 0x4, R31 ;  /* 0x00000004201f7824 */ /* 0x040fe400078e021f */
[----:B------:R-:W-:-:S02]  /*0430*/  IMAD R33, R32, 0x4, R33 ;  /* 0x0000000420217824 */ /* 0x000fc400078e0221 */
[----:B------:R-:W-:Y:S01]  /*0440*/  IMAD R32, R32, 0x4, R39 ;  /* 0x0000000420207824 */ /* 0x000fe200078e0227 */
[----:B------:R-:W-:Y:S02]  /*0450*/  LOP3.LUT R30, R30, 0x3fc, RZ, 0xc0, !PT ;  /* 0x000003fc1e1e7812 */ /* 0x000fe400078ec0ff */
[----:B------:R-:W-:Y:S02]  /*0460*/  ISETP.GE.AND P4, PT, R2, 0x400, PT ;  /* 0x000004000200780c */ /* 0x000fe40003f86270 */
[----:B--2---:R-:W-:Y:S02]  /*0470*/  SEL R16, R16, RZ, !P3 ;  /* 0x000000ff10107207 */ /* 0x004fe40005800000 */
[----:B------:R-:W-:Y:S02]  /*0480*/  SEL R42, R17, RZ, !P3 ;  /* 0x000000ff112a7207 */ /* 0x000fe40005800000 */
[----:B------:R-:W-:Y:S02]  /*0490*/  SEL R18, R18, RZ, !P3 ;  /* 0x000000ff12127207 */ /* 0x000fe40005800000 */
[----:B------:R-:W-:Y:S01]  /*04a0*/  SEL R39, R19, RZ, !P3 ;  /* 0x000000ff13277207 */ /* 0x000fe20005800000 */
[----:B------:R-:W-:Y:S01]  /*04b0*/  STS [R29], R16 ;  /* 0x000000101d007388 */ /* 0x000fe20000000800 */
[----:B-----5:R-:W-:-:S02]  /*04c0*/  SEL R38, R20, RZ, !P2 ;  /* 0x000000ff14267207 */ /* 0x020fc40005000000 */
[----:B------:R-:W-:Y:S01]  /*04d0*/  SEL R40, R21, RZ, !P2 ;  /* 0x000000ff15287207 */ /* 0x000fe20005000000 */
[----:B------:R-:W-:Y:S01]  /*04e0*/  STS [R31+0x200], R42 ;  /* 0x0002002a1f007388 */ /* 0x000fe20000000800 */
[----:B------:R-:W-:Y:S02]  /*04f0*/  SEL R22, R22, RZ, !P2 ;  /* 0x000000ff16167207 */ /* 0x000fe40005000000 */
[----:B------:R-:W-:Y:S01]  /*0500*/  SEL R23, R23, RZ, !P2 ;  /* 0x000000ff17177207 */ /* 0x000fe20005000000 */
[----:B------:R-:W-:Y:S04]  /*0510*/  STS [R33+0x400], R18 ;  /* 0x0004001221007388 */ /* 0x000fe80000000800 */
[----:B------:R-:W-:Y:S04]  /*0520*/  STS [R32+0x600], R39 ;  /* 0x0006002720007388 */ /* 0x000fe80000000800 */
[----:B------:R1:W-:Y:S04]  /*0530*/  STS [R29+0x100], R38 ;  /* 0x000100261d007388 */ /* 0x0003e80000000800 */
[----:B------:R2:W-:Y:S04]  /*0540*/  STS [R31+0x300], R40 ;  /* 0x000300281f007388 */ /* 0x0005e80000000800 */
[----:B------:R5:W-:Y:S04]  /*0550*/  STS [R33+0x500], R22 ;  /* 0x0005001621007388 */ /* 0x000be80000000800 */
[----:B------:R3:W-:Y:S01]  /*0560*/  STS [R32+0x700], R23 ;  /* 0x0007001720007388 */ /* 0x0007e20000000800 */
[----:B-1----:R-:W-:-:S02]  /*0570*/  LOP3.LUT R29, R30, 0x400, RZ, 0xfc, !PT ;  /* 0x000004001e1d7812 */ /* 0x002fc400078efcff */
[----:B--2---:R-:W-:Y:S02]  /*0580*/  SHF.R.U32.HI R31, RZ, 0x3, R2 ;  /* 0x00000003ff1f7819 */ /* 0x004fe40000011602 */
[----:B------:R-:W-:Y:S02]  /*0590*/  CS2R R16, SRZ ;  /* 0x0000000000107805 */ /* 0x000fe4000001ff00 */
[----:B------:R-:W-:Y:S01]  /*05a0*/  CS2R R18, SRZ ;  /* 0x0000000000127805 */ /* 0x000fe2000001ff00 */
[----:B------:R-:W-:Y:S01]  /*05b0*/  BAR.SYNC.DEFER_BLOCKING 0x0 ;  /* 0x0000000000007b1d */ /* 0x000fe20000010000 */
[----:B------:R-:W-:Y:S02]  /*05c0*/  LOP3.LUT R38, R31, 0x1c, RZ, 0xc0, !PT ;  /* 0x0000001c1f267812 */ /* 0x000fe400078ec0ff */
[----:B------:R-:W-:Y:S01]  /*05d0*/  SHF.R.U32.HI R31, RZ, 0x5, R29 ;  /* 0x00000005ff1f7819 */ /* 0x000fe2000001161d */
[----:B-----5:R-:W-:Y:S01]  /*05e0*/  IMAD.SHL.U32 R33, R2, 0x4, RZ ;  /* 0x0000000402217824 */ /* 0x020fe200078e00ff */
[----:B---3--:R-:W-:-:S02]  /*05f0*/  SEL R43, R12, RZ, !P1 ;  /* 0x000000ff0c2b7207 */ /* 0x008fc40004800000 */
[----:B----4-:R-:W-:Y:S02]  /*0600*/  SEL R45, R8, RZ, !P1 ;  /* 0x000000ff082d7207 */ /* 0x010fe40004800000 */
[----:B0-----:R-:W-:Y:S01]  /*0610*/  LOP3.LUT R32, R33, 0x7c, RZ, 0xc0, !PT ;  /* 0x0000007c21207812 */ /* 0x001fe200078ec0ff */
[----:B------:R-:W-:Y:S01]  /*0620*/  VIADD R39, R38, UR4 ;  /* 0x0000000426277c36 */ /* 0x000fe20008000000 */
[----:B------:R-:W-:Y:S02]  /*0630*/  CS2R R20, SRZ ;  /* 0x0000000000147805 */ /* 0x000fe4000001ff00 */
[----:B------:R-:W-:Y:S01]  /*0640*/  CS2R R22, SRZ ;  /* 0x0000000000167805 */ /* 0x000fe2000001ff00 */
[----:B------:R-:W-:Y:S01]  /*0650*/  IMAD R46, R30, 0x4, R39 ;  /* 0x000000041e2e7824 */ /* 0x000fe200078e0227 */
[----:B------:R0:W2:Y:S04]  /*0660*/  @!P1 LDG.E.128 R16, desc[UR6][R34.64] ;  /* 0x0000000622109981 */ /* 0x0000a8000c1e1d00 */
[----:B------:R1:W3:Y:S01]  /*0670*/  @!P1 LDG.E.128 R20, desc[UR6][R36.64] ;  /* 0x0000000624149981 */ /* 0x0002e2000c1e1d00 */
[----:B0-----:R-:W-:Y:S01]  /*0680*/  LOP3.LUT R34, R31, 0x3c, RZ, 0xc0, !PT ;  /* 0x0000003c1f227812 */ /* 0x001fe200078ec0ff */
[----:B------:R-:W-:-:S02]  /*0690*/  IMAD.SHL.U32 R31, R32, 0x20, RZ ;  /* 0x00000020201f7824 */ /* 0x000fc400078e00ff */
[----:B-1----:R-:W-:Y:S02]  /*06a0*/  LDS R36, [R46+0x8] ;  /* 0x000008002e247984 */ /* 0x002fe40000000800 */
[----:B------:R-:W-:Y:S02]  /*06b0*/  VIADD R35, R34, UR4 ;  /* 0x0000000422237c36 */ /* 0x000fe40008000000 */
[----:B------:R-:W-:Y:S01]  /*06c0*/  FADD R34, R43, R45 ;  /* 0x0000002d2b227221 */ /* 0x000fe20000000000 */
[----:B------:R-:W-:Y:S01]  /*06d0*/  LDS R37, [R46+0xc] ;  /* 0x00000c002e257984 */ /* 0x000fe20000000800 */
[----:B------:R-:W-:Y:S01]  /*06e0*/  IMAD R8, R30, 0x4, R35 ;  /* 0x000000041e087824 */ /* 0x000fe200078e0223 */
[----:B------:R-:W-:Y:S02]  /*06f0*/  LOP3.LUT R12, R31, R38, RZ, 0xfc, !PT ;  /* 0x000000261f0c7212 */ /* 0x000fe400078efcff */
[----:B------:R-:W-:Y:S01]  /*0700*/  SEL R47, R34, RZ, !P1 ;  /* 0x000000ff222f7207 */ /* 0x000fe20004800000 */
[----:B------:R-:W-:Y:S04]  /*0710*/  LDS R35, [R46+0x4] ;  /* 0x000004002e237984 */ /* 0x000fe80000000800 */
[----:B------:R0:W-:Y:S04]  /*0720*/  LDS R34, [R46] ;  /* 0x000000002e227984 */ /* 0x0001e80000000800 */
[----:B------:R-:W-:Y:S04]  /*0730*/  LDS R38, [R8+0x1000] ;  /* 0x0010000008267984 */ /* 0x000fe80000000800 */
[----:B------:R-:W-:Y:S04]  /*0740*/  LDS R39, [R8+0x1004] ;  /* 0x0010040008277984 */ /* 0x000fe80000000800 */
[----:B------:R-:W-:Y:S04]  /*0750*/  LDS R40, [R8+0x1008] ;  /* 0x0010080008287984 */ /* 0x000fe80000000800 */
[----:B------:R1:W-:Y:S01]  /*0760*/  LDS R41, [R8+0x100c] ;  /* 0x00100c0008297984 */ /* 0x0003e20000000800 */
[----:B------:R-:W-:Y:S01]  /*0770*/  SEL R42, R13, RZ, !P1 ;  /* 0x000000ff0d2a7207 */ /* 0x000fe20004800000 */
[----:B------:R-:W-:Y:S01]  /*0780*/  BAR.SYNC.DEFER_BLOCKING 0x0 ;  /* 0x0000000000007b1d */ /* 0x000fe20000010000 */
[----:B------:R-:W-:-:S02]  /*0790*/  SEL R44, R9, RZ, !P1 ;  /* 0x000000ff092c7207 */ /* 0x000fc40004800000 */
[----:B------:R-:W-:Y:S02]  /*07a0*/  SEL R13, R14, RZ, !P1 ;  /* 0x000000ff0e0d7207 */ /* 0x000fe40004800000 */
[----:B------:R-:W-:Y:S01]  /*07b0*/  SEL R14, R10, RZ, !P1 ;  /* 0x000000ff0a0e7207 */ /* 0x000fe20004800000 */
[----:B------:R-:W-:Y:S01]  /*07c0*/  FADD R9, R42, R44 ;  /* 0x0000002c2a097221 */ /* 0x000fe20000000000 */
[----:B------:R-:W-:Y:S02]  /*07d0*/  SEL R15, R15, RZ, !P1 ;  /* 0x000000ff0f0f7207 */ /* 0x000fe40004800000 */
[----:B0-----:R-:W-:Y:S02]  /*07e0*/  SEL R46, R11, RZ, !P1 ;  /* 0x000000ff0b2e7207 */ /* 0x001fe40004800000 */
[----:B------:R-:W-:Y:S01]  /*07f0*/  SEL R49, R9, RZ, !P1 ;  /* 0x000000ff09317207 */ /* 0x000fe20004800000 */
[----:B------:R-:W-:Y:S02]  /*0800*/  FADD R9, R13, R14 ;  /* 0x0000000e0d097221 */ /* 0x000fe40000000000 */
[----:B-1----:R-:W-:-:S03]  /*0810*/  FADD R8, R15, R46 ;  /* 0x0000002e0f087221 */ /* 0x002fc60000000000 */
[----:B------:R-:W-:Y:S02]  /*0820*/  SEL R9, R9, RZ, !P1 ;  /* 0x000000ff09097207 */ /* 0x000fe40004800000 */
[----:B------:R-:W-:Y:S01]  /*0830*/  SEL R11, R8, RZ, !P1 ;  /* 0x000000ff080b7207 */ /* 0x000fe20004800000 */
[----:B------:R-:W-:Y:S04]  /*0840*/  STS [R12+UR4], R47 ;  /* 0x0000002f0c007988 */ /* 0x000fe80008000804 */
[----:B------:R-:W-:Y:S04]  /*0850*/  STS [R12+UR4+0x20], R49 ;  /* 0x000020310c007988 */ /* 0x000fe80008000804 */
[----:B------:R-:W-:Y:S04]  /*0860*/  STS [R12+UR4+0x40], R9 ;  /* 0x000040090c007988 */ /* 0x000fe80008000804 */
[----:B------:R-:W-:Y:S01]  /*0870*/  STS [R12+UR4+0x60], R11 ;  /* 0x0000600b0c007988 */ /* 0x000fe20008000804 */
[----:B------:R-:W-:Y:S06]  /*0880*/  BAR.SYNC.DEFER_BLOCKING 0x0 ;  /* 0x0000000000007b1d */ /* 0x000fec0000010000 */
[----:B------:R-:W0:Y:S04]  /*0890*/  @!P4 LDS R28, [R33+UR4] ;  /* 0x00000004211cc984 */ /* 0x000e280008000800 */
[----:B------:R-:W-:Y:S04]  /*08a0*/  @!P4 LDS R26, [R33+UR4+0x800] ;  /* 0x00080004211ac984 */ /* 0x000fe80008000800 */
[----:B------:R-:W-:Y:S04]  /*08b0*/  @!P4 LDS R27, [R33+UR4+0x400] ;  /* 0x00040004211bc984 */ /* 0x000fe80008000800 */
[----:B------:R-:W-:Y:S04]  /*08c0*/  @!P4 LDS R25, [R33+UR4+0xc00] ;  /* 0x000c00042119c984 */ /* 0x000fe80008000800 */
[----:B0-----:R-:W0:Y:S02]  /*08d0*/  SHFL.BFLY PT, R47, R28, 0x4, 0x1f ;  /* 0x0c801f001c2f7f89 */ /* 0x001e2400000e0000 */
[----:B0-----:R-:W-:-:S05]  /*08e0*/  FADD R47, R28, R47 ;  /* 0x0000002f1c2f7221 */ /* 0x001fca0000000000 */
[----:B------:R-:W0:Y:S04]  /*08f0*/  SHFL.BFLY PT, R8, R47, 0x2, 0x1f ;  /* 0x0c401f002f087f89 */ /* 0x000e2800000e0000 */
[----:B------:R-:W1:Y:S01]  /*0900*/  SHFL.BFLY PT, R11, R26, 0x4, 0x1f ;  /* 0x0c801f001a0b7f89 */ /* 0x000e6200000e0000 */
[----:B0-----:R-:W-:-:S05]  /*0910*/  FADD R8, R47, R8 ;  /* 0x000000082f087221 */ /* 0x001fca0000000000 */
[----:B------:R-:W0:Y:S01]  /*0920*/  SHFL.BFLY PT, R9, R8, 0x1, 0x1f ;  /* 0x0c201f0008097f89 */ /* 0x000e2200000e0000 */
[----:B-1----:R-:W-:-:S03]  /*0930*/  FADD R11, R26, R11 ;  /* 0x0000000b1a0b7221 */ /* 0x002fc60000000000 */
[----:B------:R-:W1:Y:S01]  /*0940*/  SHFL.BFLY PT, R48, R27, 0x4, 0x1f ;  /* 0x0c801f001b307f89 */ /* 0x000e6200000e0000 */
[----:B------:R-:W-:Y:S01]  /*0950*/  LOP3.LUT P0, RZ, R2, 0x7, RZ, 0xc0, !PT ;  /* 0x0000000702ff7812 */ /* 0x000fe2000780c0ff */
[----:B0-----:R-:W-:Y:S02]  /*0960*/  FADD R10, R8, R9 ;  /* 0x00000009080a7221 */ /* 0x001fe40000000000 */
[----:B------:R-:W0:Y:S01]  /*0970*/  SHFL.BFLY PT, R8, R11, 0x2, 0x1f ;  /* 0x0c401f000b087f89 */ /* 0x000e2200000e0000 */
[----:B------:R-:W-:Y:S01]  /*0980*/  ISETP.LT.AND P0, PT, R2, 0x400, !P0 ;  /* 0x000004000200780c */ /* 0x000fe20004701270 */
[----:B-1----:R-:W-:-:S05]  /*0990*/  FADD R48, R27, R48 ;  /* 0x000000301b307221 */ /* 0x002fca0000000000 */
[----:B------:R-:W1:Y:S07]  /*09a0*/  SHFL.BFLY PT, R9, R48, 0x2, 0x1f ;  /* 0x0c401f0030097f89 */ /* 0x000e6e00000e0000 */
[----:B------:R-:W-:Y:S04]  /*09b0*/  @P0 STS [R33+UR4], R10 ;  /* 0x0000000a21000988 */ /* 0x000fe80008000804 */
[----:B------:R-:W-:Y:S01]  /*09c0*/  SHFL.BFLY PT, R10, R25, 0x4, 0x1f ;  /* 0x0c801f00190a7f89 */ /* 0x000fe200000e0000 */
[----:B0-----:R-:W-:-:S05]  /*09d0*/  FADD R8, R11, R8 ;  /* 0x000000080b087221 */ /* 0x001fca0000000000 */
[----:B------:R-:W0:Y:S01]  /*09e0*/  SHFL.BFLY PT, R27, R8, 0x1, 0x1f ;  /* 0x0c201f00081b7f89 */ /* 0x000e2200000e0000 */
[----:B-1----:R-:W-:Y:S01]  /*09f0*/  FADD R9, R48, R9 ;  /* 0x0000000930097221 */ /* 0x002fe20000000000 */
[----:B0-----:R-:W-:Y:S01]  /*0a00*/  FADD R48, R8, R27 ;  /* 0x0000001b08307221 */ /* 0x001fe20000000000 */
[----:B------:R-:W-:-:S05]  /*0a10*/  FADD R27, R25, R10 ;  /* 0x0000000a191b7221 */ /* 0x000fca0000000000 */
[----:B------:R-:W0:Y:S04]  /*0a20*/  SHFL.BFLY PT, R10, R27, 0x2, 0x1f ;  /* 0x0c401f001b0a7f89 */ /* 0x000e2800000e0000 */
[----:B------:R-:W1:Y:S01]  /*0a30*/  SHFL.BFLY PT, R28, R9, 0x1, 0x1f ;  /* 0x0c201f00091c7f89 */ /* 0x000e6200000e0000 */
[----:B0-----:R-:W-:-:S05]  /*0a40*/  FADD R47, R27, R10 ;  /* 0x0000000a1b2f7221 */ /* 0x001fca0000000000 */
[----:B------:R-:W0:Y:S01]  /*0a50*/  SHFL.BFLY PT, R10, R47, 0x1, 0x1f ;  /* 0x0c201f002f0a7f89 */ /* 0x000e2200000e0000 */
[----:B-1----:R-:W-:-:S03]  /*0a60*/  FADD R28, R9, R28 ;  /* 0x0000001c091c7221 */ /* 0x002fc60000000000 */
[----:B------:R-:W-:Y:S04]  /*0a70*/  @P0 STS [R33+UR4+0x800], R48 ;  /* 0x0008003021000988 */ /* 0x000fe80008000804 */
[----:B------:R-:W-:Y:S01]  /*0a80*/  @P0 STS [R33+UR4+0x400], R28 ;  /* 0x0004001c21000988 */ /* 0x000fe20008000804 */
[----:B0-----:R-:W-:-:S05]  /*0a90*/  FADD R26, R47, R10 ;  /* 0x0000000a2f1a7221 */ /* 0x001fca0000000000 */
[----:B------:R-:W-:Y:S01]  /*0aa0*/  @P0 STS [R33+UR4+0xc00], R26 ;  /* 0x000c001a21000988 */ /* 0x000fe20008000804 */
[----:B------:R-:W-:Y:S06]  /*0ab0*/  BAR.SYNC.DEFER_BLOCKING 0x0 ;  /* 0x0000000000007b1d */ /* 0x000fec0000010000 */
[----:B------:R-:W0:Y:S04]  /*0ac0*/  LDS R10, [R31+UR4+0x40] ;  /* 0x000040041f0a7984 */ /* 0x000e280008000800 */
[----:B------:R-:W1:Y:S04]  /*0ad0*/  LDS R8, [R31+UR4] ;  /* 0x000000041f087984 */ /* 0x000e680008000800 */
[----:B------:R-:W-:Y:S04]  /*0ae0*/  LDS R9, [R31+UR4+0x20] ;  /* 0x000020041f097984 */ /* 0x000fe80008000800 */
[----:B------:R-:W4:Y:S01]  /*0af0*/  LDS R11, [R31+UR4+0x60] ;  /* 0x000060041f0b7984 */ /* 0x000f220008000800 */
[C---:B0-----:R-:W-:Y:S01]  /*0b00*/  FFMA R26, R10.reuse, -0.0625, R14 ;  /* 0xbd8000000a1a7823 */ /* 0x041fe2000000000e */
[----:B------:R-:W-:-:S03]  /*0b10*/  FFMA R14, R10, -0.0625, R13 ;  /* 0xbd8000000a0e7823 */ /* 0x000fc6000000000d */
[----:B------:R-:W-:-:S04]  /*0b20*/  FMUL R27, R26, R26 ;  /* 0x0000001a1a1b7220 */ /* 0x000fc80000400000 */
[----:B------:R-:W-:Y:S01]  /*0b30*/  FFMA R14, R14, R14, R27 ;  /* 0x0000000e0e0e7223 */ /* 0x000fe2000000001b */
[----:B------:R-:W-:-:S04]  /*0b40*/  VIADD R27, R31, UR4 ;  /* 0x000000041f1b7c36 */ /* 0x000fc80008000000 */
[----:B------:R-:W-:Y:S01]  /*0b50*/  IMAD R32, R32, -0x1c, R27 ;  /* 0xffffffe420207824 */ /* 0x000fe200078e021b */
[----:B------:R-:W-:Y:S01]  /*0b60*/  BAR.SYNC.DEFER_BLOCKING 0x0 ;  /* 0x0000000000007b1d */ /* 0x000fe20000010000 */
[C---:B-1----:R-:W-:Y:S01]  /*0b70*/  FFMA R45, R8.reuse, -0.0625, R45 ;  /* 0xbd800000082d7823 */ /* 0x042fe2000000002d */
[----:B------:R-:W-:Y:S01]  /*0b80*/  FFMA R25, R8, -0.0625, R43 ;  /* 0xbd80000008197823 */ /* 0x000fe2000000002b */
[----:B----4-:R-:W-:Y:S01]  /*0b90*/  FFMA R46, R11, -0.0625, R46 ;  /* 0xbd8000000b2e7823 */ /* 0x010fe2000000002e */
[----:B------:R-:W-:Y:S01]  /*0ba0*/  LOP3.LUT R26, R2, 0x7f, RZ, 0xc0, !PT ;  /* 0x0000007f021a7812 */ /* 0x000fe200078ec0ff */
[----:B------:R-:W-:Y:S01]  /*0bb0*/  FMUL R50, R45, R45 ;  /* 0x0000002d2d327220 */ /* 0x000fe20000400000 */
[----:B------:R-:W-:Y:S03]  /*0bc0*/  STS.128 [R32], R8 ;  /* 0x0000000820007388 */ /* 0x000fe60000000c00 */
[----:B------:R-:W-:Y:S01]  /*0bd0*/  FFMA R25, R25, R25, R50 ;  /* 0x0000001919197223 */ /* 0x000fe20000000032 */
[----:B------:R-:W-:Y:S01]  /*0be0*/  FFMA R15, R11, -0.0625, R15 ;  /* 0xbd8000000b0f7823 */ /* 0x000fe2000000000f */
[----:B------:R-:W-:Y:S01]  /*0bf0*/  FMUL R46, R46, R46 ;  /* 0x0000002e2e2e7220 */ /* 0x000fe20000400000 */
[----:B------:R-:W-:-:S03]  /*0c00*/  LEA R26, R26, UR4, 0x2 ;  /* 0x000000041a1a7c11 */ /* 0x000fc6000f8e10ff */
[----:B------:R-:W-:Y:S01]  /*0c10*/  FFMA R46, R15, R15, R46 ;  /* 0x0000000f0f2e7223 */ /* 0x000fe2000000002e */
[----:B------:R-:W-:Y:S01]  /*0c20*/  SEL R15, R25, RZ, !P1 ;  /* 0x000000ff190f7207 */ /* 0x000fe20004800000 */
[----:B------:R-:W-:Y:S01]  /*0c30*/  BAR.SYNC.DEFER_BLOCKING 0x0 ;  /* 0x0000000000007b1d */ /* 0x000fe20000010000 */
[C---:B------:R-:W-:Y:S01]  /*0c40*/  FFMA R44, R9.reuse, -0.0625, R44 ;  /* 0xbd800000092c7823 */ /* 0x040fe2000000002c */
[----:B------:R-:W-:-:S03]  /*0c50*/  FFMA R42, R9, -0.0625, R42 ;  /* 0xbd800000092a7823 */ /* 0x000fc6000000002a */
[----:B------:R-:W-:-:S04]  /*0c60*/  FMUL R13, R44, R44 ;  /* 0x0000002c2c0d7220 */ /* 0x000fc80000400000 */
[----:B------:R-:W-:Y:S01]  /*0c70*/  FFMA R13, R42, R42, R13 ;  /* 0x0000002a2a0d7223 */ /* 0x000fe2000000000d */
[----:B------:R-:W-:Y:S01]  /*0c80*/  LDS R25, [R26] ;  /* 0x000000001a197984 */ /* 0x000fe20000000800 */
[----:B------:R-:W-:Y:S03]  /*0c90*/  BAR.SYNC.DEFER_BLOCKING 0x0 ;  /* 0x0000000000007b1d */ /* 0x000fe60000010000 */
[----:B------:R-:W-:Y:S02]  /*0ca0*/  SEL R13, R13, RZ, !P1 ;  /* 0x000000ff0d0d7207 */ /* 0x000fe40004800000 */
        /* <DEDUP_REMOVED lines=8> */
[----:B------:R-:W1:Y:S04]  /*0d30*/  @!P4 LDS R7, [R33+UR4+0x400] ;  /* 0x000400042107c984 */ /* 0x000e680008000800 */
[----:B------:R-:W4:Y:S04]  /*0d40*/  @!P4 LDS R6, [R33+UR4+0x800] ;  /* 0x000800042106c984 */ /* 0x000f280008000800 */
[----:B------:R-:W5:Y:S04]  /*0d50*/  @!P4 LDS R4, [R33+UR4+0xc00] ;  /* 0x000c00042104c984 */ /* 0x000f680008000800 */
[----:B0-----:R-:W0:Y:S04]  /*0d60*/  SHFL.BFLY PT, R45, R24, 0x4, 0x1f ;  /* 0x0c801f00182d7f89 */ /* 0x001e2800000e0000 */
[----:B-1----:R-:W1:Y:S04]  /*0d70*/  SHFL.BFLY PT, R14, R7, 0x4, 0x1f ;  /* 0x0c801f00070e7f89 */ /* 0x002e6800000e0000 */
[----:B----4-:R-:W4:Y:S04]  /*0d80*/  SHFL.BFLY PT, R15, R6, 0x4, 0x1f ;  /* 0x0c801f00060f7f89 */ /* 0x010f2800000e0000 */
[----:B-----5:R-:W5:Y:S01]  /*0d90*/  SHFL.BFLY PT, R13, R4, 0x4, 0x1f ;  /* 0x0c801f00040d7f89 */ /* 0x020f6200000e0000 */
[----:B0-----:R-:W-:Y:S01]  /*0da0*/  FADD R45, R24, R45 ;  /* 0x0000002d182d7221 */ /* 0x001fe20000000000 */
[----:B-1----:R-:W-:Y:S01]  /*0db0*/  FADD R14, R7, R14 ;  /* 0x0000000e070e7221 */ /* 0x002fe20000000000 */
[----:B----4-:R-:W-:Y:S01]  /*0dc0*/  FADD R15, R6, R15 ;  /* 0x0000000f060f7221 */ /* 0x010fe20000000000 */
[----:B-----5:R-:W-:-:S02]  /*0dd0*/  FADD R42, R4, R13 ;  /* 0x0000000d042a7221 */ /* 0x020fc40000000000 */
[----:B------:R-:W0:Y:S04]  /*0de0*/  SHFL.BFLY PT, R12, R45, 0x2, 0x1f ;  /* 0x0c401f002d0c7f89 */ /* 0x000e2800000e0000 */
[----:B------:R-:W1:Y:S04]  /*0df0*/  SHFL.BFLY PT, R13, R14, 0x2, 0x1f ;  /* 0x0c401f000e0d7f89 */ /* 0x000e6800000e0000 */
[----:B------:R-:W4:Y:S04]  /*0e00*/  SHFL.BFLY PT, R28, R15, 0x2, 0x1f ;  /* 0x0c401f000f1c7f89 */ /* 0x000f2800000e0000 */
[----:B------:R-:W5:Y:S01]  /*0e10*/  SHFL.BFLY PT, R27, R42, 0x2, 0x1f ;  /* 0x0c401f002a1b7f89 */ /* 0x000f6200000e0000 */
        /* <DEDUP_REMOVED lines=12> */
[----:B------:R-:W-:Y:S04]  /*0ee0*/  @P0 STS [R33+UR4], R4 ;  /* 0x0000000421000988 */ /* 0x000fe80008000804 */
[----:B------:R-:W-:Y:S04]  /*0ef0*/  @P0 STS [R33+UR4+0x400], R6 ;  /* 0x0004000621000988 */ /* 0x000fe80008000804 */
[----:B------:R-:W-:Y:S04]  /*0f00*/  @P0 STS [R33+UR4+0x800], R24 ;  /* 0x0008001821000988 */ /* 0x000fe80008000804 */
[----:B------:R0:W-:Y:S01]  /*0f10*/  @P0 STS [R33+UR4+0xc00], R44 ;  /* 0x000c002c21000988 */ /* 0x0001e20008000804 */
[----:B------:R-:W-:Y:S06]  /*0f20*/  BAR.SYNC.DEFER_BLOCKING 0x0 ;  /* 0x0000000000007b1d */ /* 0x000fec0000010000 */
[----:B------:R-:W-:Y:S04]  /*0f30*/  LDS R12, [R31+UR4] ;  /* 0x000000041f0c7984 */ /* 0x000fe80008000800 */
[----:B------:R-:W-:Y:S04]  /*0f40*/  LDS R13, [R31+UR4+0x20] ;  /* 0x000020041f0d7984 */ /* 0x000fe80008000800 */
[----:B------:R-:W-:Y:S04]  /*0f50*/  LDS R14, [R31+UR4+0x40] ;  /* 0x000040041f0e7984 */ /* 0x000fe80008000800 */
[----:B------:R-:W1:Y:S01]  /*0f60*/  LDS R15, [R31+UR4+0x60] ;  /* 0x000060041f0f7984 */ /* 0x000e620008000800 */
[----:B------:R-:W-:Y:S01]  /*0f70*/  BAR.SYNC.DEFER_BLOCKING 0x0 ;  /* 0x0000000000007b1d */ /* 0x000fe20000010000 */
[----:B0-----:R-:W-:-:S05]  /*0f80*/  LOP3.LUT R33, R2, 0x20, RZ, 0xc0, !PT ;  /* 0x0000002002217812 */ /* 0x001fca00078ec0ff */
[----:B-1----:R-:W-:Y:S02]  /*0f90*/  STS.128 [R32], R12 ;  /* 0x0000000c20007388 */ /* 0x002fe40000000c00 */
[----:B------:R-:W-:Y:S01]  /*0fa0*/  BAR.SYNC.DEFER_BLOCKING 0x0 ;  /* 0x0000000000007b1d */ /* 0x000fe20000010000 */
[----:B------:R-:W-:Y:S02]  /*0fb0*/  LOP3.LUT R33, R33, 0x80, R2, 0xf8, !PT ;  /* 0x0000008021217812 */ /* 0x000fe400078ef802 */
[----:B------:R-:W-:Y:S01]  /*0fc0*/  LOP3.LUT R7, R5, 0x7f, R2, 0xf8, !PT ;  /* 0x0000007f05077812 */ /* 0x000fe200078ef802 */
[----:B------:R-:W-:Y:S01]  /*0fd0*/  IMAD.SHL.U32 R5, R2, 0x40, RZ ;  /* 0x0000004002057824 */ /* 0x000fe200078e00ff */
[----:B------:R-:W-:Y:S01]  /*0fe0*/  LOP3.LUT R33, R33, 0x40, R2, 0xf8, !PT ;  /* 0x0000004021217812 */ /* 0x000fe200078ef802 */
[----:B------:R0:W1:Y:S01]  /*0ff0*/  LDS R27, [R26] ;  /* 0x000000001a1b7984 */ /* 0x0000620000000800 */
[----:B------:R-:W-:Y:S02]  /*1000*/  IMAD.MOV.U32 R6, RZ, RZ, 0x3d800000 ;  /* 0x3d800000ff067424 */ /* 0x000fe400078e00ff */
[----:B------:R-:W-:-:S02]  /*1010*/  LOP3.LUT R5, R5, 0x7c0, RZ, 0xc0, !PT ;  /* 0x000007c005057812 */ /* 0x000fc400078ec0ff */
[----:B------:R-:W-:Y:S01]  /*1020*/  LOP3.LUT R24, R2, 0x80, RZ, 0xc0, !PT ;  /* 0x0000008002187812 */ /* 0x000fe200078ec0ff */
[----:B------:R-:W-:Y:S01]  /*1030*/  FFMA R4, R12, R6, 9.9999997473787516356e-06 ;  /* 0x3727c5ac0c047423 */ /* 0x000fe20000000006 */
[----:B0-----:R-:W-:Y:S02]  /*1040*/  SHF.R.U32.HI R26, RZ, 0x5, R33 ;  /* 0x00000005ff1a7819 */ /* 0x001fe40000011621 */
[----:B------:R-:W-:Y:S02]  /*1050*/  LOP3.LUT R12, R2, 0xfc, RZ, 0xc0, !PT ;  /* 0x000000fc020c7812 */ /* 0x000fe400078ec0ff */
[----:B------:R-:W-:Y:S01]  /*1060*/  LOP3.LUT R2, R26, R5, RZ, 0xfc, !PT ;  /* 0x000000051a027212 */ /* 0x000fe200078efcff */
[----:B------:R-:W-:Y:S01]  /*1070*/  VIADD R5, R5, UR4 ;  /* 0x0000000405057c36 */ /* 0x000fe20008000000 */
[----:B------:R0:W-:Y:S03]  /*1080*/  MUFU.RSQ R31, R4 ;  /* 0x00000004001f7308 */ /* 0x0001e60000001400 */
[----:B------:R-:W-:-:S02]  /*1090*/  IMAD R2, R2, 0x4, R5 ;  /* 0x0000000402027824 */ /* 0x000fc400078e0205 */
[----:B0-----:R-:W0:Y:S01]  /*10a0*/  LDC.64 R4, c[0x0][0x228] ;  /* 0x00008a00ff047b82 */ /* 0x001e220000000a00 */
[----:B--2---:R-:W-:Y:S02]  /*10b0*/  SEL R26, R17, RZ, !P1 ;  /* 0x000000ff111a7207 */ /* 0x004fe40004800000 */
[----:B------:R-:W-:-:S04]  /*10c0*/  ISETP.GE.AND P0, PT, R7, 0x400, PT ;  /* 0x000004000700780c */ /* 0x000fc80003f06270 */
[----:B------:R-:W-:Y:S01]  /*10d0*/  ISETP.EQ.AND P0, PT, R24, RZ, !P0 ;  /* 0x000000ff1800720c */ /* 0x000fe20004702270 */
[----:B-1----:R-:W-:-:S06]  /*10e0*/  FFMA R17, R27, R6, 9.9999997473787516356e-06 ;  /* 0x3727c5ac1b117423 */ /* 0x002fcc0000000006 */
[----:B------:R-:W1:Y:S01]  /*10f0*/  MUFU.RSQ R17, R17 ;  /* 0x0000001100117308 */ /* 0x000e620000001400 */
[----:B------:R-:W-:Y:S01]  /*1100*/  FFMA R24, R13, R6, 9.9999997473787516356e-06 ;  /* 0x3727c5ac0d187423 */ /* 0x000fe20000000006 */
[----:B------:R-:W-:Y:S01]  /*1110*/  LOP3.LUT R13, R29, 0x7f0, RZ, 0xc0, !PT ;  /* 0x000007f01d0d7812 */ /* 0x000fe200078ec0ff */
[----:B0-----:R-:W-:Y:S01]  /*1120*/  IMAD.WIDE R4, R7, 0x4, R4 ;  /* 0x0000000407047825 */ /* 0x001fe200078e0204 */
[----:B------:R-:W-:-:S03]  /*1130*/  LEA R29, R12, UR4, 0x2 ;  /* 0x000000040c1d7c11 */ /* 0x000fc6000f8e10ff */
[----:B------:R-:W-:Y:S02]  /*1140*/  VIADD R33, R13, UR4 ;  /* 0x000000040d217c36 */ /* 0x000fe40008000000 */
[-C--:B------:R-:W-:Y:S01]  /*1150*/  FFMA R13, R14, R6.reuse, 9.9999997473787516356e-06 ;  /* 0x3727c5ac0e0d7423 */ /* 0x080fe20000000006 */
[----:B------:R-:W-:Y:S01]  /*1160*/  FFMA R14, R15, R6, 9.9999997473787516356e-06 ;  /* 0x3727c5ac0f0e7423 */ /* 0x000fe20000000006 */
[----:B------:R-:W0:Y:S01]  /*1170*/  MUFU.RSQ R24, R24 ;  /* 0x0000001800187308 */ /* 0x000e220000001400 */
[----:B-1----:R1:W-:Y:S01]  /*1180*/  @P0 STG.E desc[UR6][R4.64], R17 ;  /* 0x0000001104000986 */ /* 0x0023e2000c101906 */
[----:B------:R-:W-:Y:S01]  /*1190*/  IMAD R12, R30, 0x4, R29 ;  /* 0x000000041e0c7824 */ /* 0x000fe200078e021d */
[----:B------:R-:W-:-:S05]  /*11a0*/  SEL R29, R16, RZ, !P1 ;  /* 0x000000ff101d7207 */ /* 0x000fca0004800000 */
[----:B------:R-:W2:Y:S01]  /*11b0*/  MUFU.RSQ R13, R13 ;  /* 0x0000000d000d7308 */ /* 0x000ea20000001400 */
[----:B------:R-:W-:Y:S02]  /*11c0*/  SEL R16, R19, RZ, !P1 ;  /* 0x000000ff13107207 */ /* 0x000fe40004800000 */
[----:B------:R-:W-:Y:S02]  /*11d0*/  SEL R15, R18, RZ, !P1 ;  /* 0x000000ff120f7207 */ /* 0x000fe40004800000 */
[----:B---3--:R-:W-:-:S03]  /*11e0*/  SEL R19, R20, RZ, !P1 ;  /* 0x000000ff14137207 */ /* 0x008fc60004800000 */
[----:B------:R-:W3:Y:S01]  /*11f0*/  MUFU.RSQ R14, R14 ;  /* 0x0000000e000e7308 */ /* 0x000ee20000001400 */
[----:B------:R-:W-:Y:S02]  /*1200*/  SEL R18, R21, RZ, !P1 ;  /* 0x000000ff15127207 */ /* 0x000fe40004800000 */
[----:B------:R-:W-:Y:S02]  /*1210*/  SEL R21, R22, RZ, !P1 ;  /* 0x000000ff16157207 */ /* 0x000fe40004800000 */
[----:B------:R-:W-:Y:S01]  /*1220*/  SEL R20, R23, RZ, !P1 ;  /* 0x000000ff17147207 */ /* 0x000fe20004800000 */
[C---:B------:R-:W-:Y:S01]  /*1230*/  FFMA R6, R8.reuse, -0.0625, R29 ;  /* 0xbd80000008067823 */ /* 0x040fe2000000001d */
[----:B------:R-:W-:Y:S01]  /*1240*/  FFMA R19, R8, -0.0625, R19 ;  /* 0xbd80000008137823 */ /* 0x000fe20000000013 */
[C---:B------:R-:W-:Y:S01]  /*1250*/  FFMA R8, R9.reuse, -0.0625, R26 ;  /* 0xbd80000009087823 */ /* 0x040fe2000000001a */
[----:B------:R-:W-:Y:S01]  /*1260*/  FFMA R18, R9, -0.0625, R18 ;  /* 0xbd80000009127823 */ /* 0x000fe20000000012 */
[C---:B------:R-:W-:Y:S01]  /*1270*/  FFMA R15, R10.reuse, -0.0625, R15 ;  /* 0xbd8000000a0f7823 */ /* 0x040fe2000000000f */
[----:B------:R-:W-:Y:S01]  /*1280*/  FFMA R9, R10, -0.0625, R21 ;  /* 0xbd8000000a097823 */ /* 0x000fe20000000015 */
[C---:B------:R-:W-:Y:S01]  /*1290*/  FFMA R16, R11.reuse, -0.0625, R16 ;  /* 0xbd8000000b107823 */ /* 0x040fe20000000010 */
[----:B------:R-:W-:Y:S01]  /*12a0*/  FFMA R10, R11, -0.0625, R20 ;  /* 0xbd8000000b0a7823 */ /* 0x000fe20000000014 */
[C---:B------:R-:W-:Y:S01]  /*12b0*/  FFMA R21, R31.reuse, R6, R34 ;  /* 0x000000061f157223 */ /* 0x040fe20000000022 */
[----:B------:R-:W-:Y:S01]  /*12c0*/  BAR.SYNC.DEFER_BLOCKING 0x0 ;  /* 0x0000000000007b1d */ /* 0x000fe20000010000 */
[----:B------:R-:W-:Y:S01]  /*12d0*/  FFMA R31, R31, R19, R38 ;  /* 0x000000131f1f7223 */ /* 0x000fe20000000026 */
[C---:B0-----:R-:W-:Y:S01]  /*12e0*/  FFMA R35, R24.reuse, R8, R35 ;  /* 0x0000000818237223 */ /* 0x041fe20000000023 */
[----:B------:R-:W-:Y:S01]  /*12f0*/  FFMA R39, R24, R18, R39 ;  /* 0x0000001218277223 */ /* 0x000fe20000000027 */
[C---:B--2---:R-:W-:Y:S01]  /*1300*/  FFMA R23, R13.reuse, R15, R36 ;  /* 0x0000000f0d177223 */ /* 0x044fe20000000024 */
[----:B------:R-:W-:Y:S01]  /*1310*/  FFMA R27, R13, R9, R40 ;  /* 0x000000090d1b7223 */ /* 0x000fe20000000028 */
[C---:B---3--:R-:W-:Y:S01]  /*1320*/  FFMA R37, R14.reuse, R16, R37 ;  /* 0x000000100e257223 */ /* 0x048fe20000000025 */
[----:B------:R-:W-:Y:S01]  /*1330*/  FFMA R41, R14, R10, R41 ;  /* 0x0000000a0e297223 */ /* 0x000fe20000000029 */
[----:B------:R-:W-:Y:S01]  /*1340*/  IMAD R30, R30, 0x4, R33 ;  /* 0x000000041e1e7824 */ /* 0x000fe200078e0221 */
[----:B-1----:R-:W0:Y:S08]  /*1350*/  LDC.64 R16, c[0x0][0x230] ;  /* 0x00008c00ff107b82 */ /* 0x002e300000000a00 */
[----:B------:R-:W1:Y:S01]  /*1360*/  LDC.64 R18, c[0x0][0x220] ;  /* 0x00008800ff127b82 */ /* 0x000e620000000a00 */
[----:B------:R-:W-:Y:S04]  /*1370*/  STS [R2], R21 ;  /* 0x0000001502007388 */ /* 0x000fe80000000800 */
[----:B------:R-:W-:Y:S04]  /*1380*/  STS [R2+0x50], R35 ;  /* 0x0000502302007388 */ /* 0x000fe80000000800 */
[----:B------:R-:W-:Y:S04]  /*1390*/  STS [R2+0xa0], R23 ;  /* 0x0000a01702007388 */ /* 0x000fe80000000800 */
[----:B------:R-:W-:Y:S04]  /*13a0*/  STS [R2+0xf0], R37 ;  /* 0x0000f02502007388 */ /* 0x000fe80000000800 */
[----:B------:R-:W-:Y:S04]  /*13b0*/  STS [R2+0x20], R31 ;  /* 0x0000201f02007388 */ /* 0x000fe80000000800 */
[----:B------:R-:W-:Y:S04]  /*13c0*/  STS [R2+0x70], R39 ;  /* 0x0000702702007388 */ /* 0x000fe80000000800 */
[----:B------:R-:W-:Y:S04]  /*13d0*/  STS [R2+0xc0], R27 ;  /* 0x0000c01b02007388 */ /* 0x000fe80000000800 */
[----:B------:R-:W-:Y:S01]  /*13e0*/  STS [R2+0x110], R41 ;  /* 0x0001102902007388 */ /* 0x000fe20000000800 */
[----:B------:R-:W-:Y:S06]  /*13f0*/  BAR.SYNC.DEFER_BLOCKING 0x0 ;  /* 0x0000000000007b1d */ /* 0x000fec0000010000 */
[----:B------:R-:W2:Y:S04]  /*1400*/  LDS.128 R12, [R12] ;  /* 0x000000000c0c7984 */ /* 0x000ea80000000c00 */
[----:B------:R-:W3:Y:S01]  /*1410*/  LDS.128 R8, [R30+0x1000] ;  /* 0x001000001e087984 */ /* 0x000ee20000000c00 */
[----:B0-----:R-:W-:-:S04]  /*1420*/  IMAD.WIDE R4, R3, 0x4, R16 ;  /* 0x0000000403047825 */ /* 0x001fc800078e0210 */
[----:B------:R-:W-:-:S04]  /*1430*/  IMAD.WIDE R16, R0, 0x4, R16 ;  /* 0x0000000400107825 */ /* 0x000fc800078e0210 */
[----:B-1----:R-:W-:Y:S01]  /*1440*/  IMAD.WIDE R6, R7, 0x4, R18 ;  /* 0x0000000407067825 */ /* 0x002fe200078e0212 */
[----:B--2---:R0:W-:Y:S04]  /*1450*/  @!P3 STG.E.128 desc[UR6][R4.64], R12 ;  /* 0x0000000c0400b986 */ /* 0x0041e8000c101d06 */
[----:B---3--:R0:W-:Y:S02]  /*1460*/  @!P2 STG.E.128 desc[UR6][R16.64], R8 ;  /* 0x000000081000a986 */ /* 0x0081e4000c101d06 */
[----:B0-----:R-:W-:Y:S05]  /*1470*/  @!P0 EXIT ;  /* 0x000000000000894d */ /* 0x001fea0003800000 */
[----:B------:R-:W-:-:S05]  /*1480*/  FMUL R25, R25, 0.0625 ;  /* 0x3d80000019197820 */ /* 0x000fca0000400000 */
[----:B------:R-:W-:Y:S01]  /*1490*/  STG.E desc[UR6][R6.64], R25 ;  /* 0x0000001906007986 */ /* 0x000fe2000c101906 */
[----:B------:R-:W-:Y:S05]  /*14a0*/  EXIT ;  /* 0x000000000000794d */ /* 0x000fea0003800000 */
.L_x_0:
[----:B------:R-:W-:-:S00]  /*14b0*/  BRA `(.L_x_0) ;  /* 0xfffffffc00fc7947 */ /* 0x000fc0000383ffff */
[----:B------:R-:W-:-:S00]  /*14c0*/  NOP ;  /* 0x0000000000007918 */ /* 0x000fc00000000000 */
        /* <DEDUP_REMOVED lines=11> */
.L_x_1:


//--------------------- .nv.global.init           --------------------------
	.section	.nv.global.init,"aw",@progbits
.nv.global.init:
	.type		_$_str,@object
	.size		_$_str,(.L_0 - _$_str)
_$_str:
        /*0000*/ 	.byte	0x5f, 0x5f, 0x43, 0x55, 0x44, 0x41, 0x5f, 0x46, 0x54, 0x5a, 0x00
.L_0:


//--------------------- .nv.shared.triton_per_fused__native_batch_norm_legit_add_6 --------------------------
	.section	.nv.shared.triton_per_fused__native_batch_norm_legit_add_6,"aw",@nobits
	.sectionflags	@""
	.align	16
	.zero		1024


//--------------------- .nv.constant0.triton_per_fused__native_batch_norm_legit_add_6 --------------------------
	.section	.nv.constant0.triton_per_fused__native_batch_norm_legit_add_6,"a",@progbits
	.sectionflags	@""
	.align	4
.nv.constant0.triton_per_fused__native_batch_norm_legit_add_6:
	.zero		576
